//
// Generated by NVIDIA NVVM Compiler
//
// Compiler Build ID: CL-36424714
// Cuda compilation tools, release 13.0, V13.0.88
// Based on NVVM 20.0.0
//

.version 9.0
.target sm_100
.address_size 64

	// .globl	_Z4testif

.visible .entry _Z4testif(
	.param .u32 _Z4testif_param_0,
	.param .f32 _Z4testif_param_1
)
{


	ret;

}


// ===== COMPILED SASS (sm_100) =====

	.target	sm_100

	.elftype	@"ET_EXEC"


//--------------------- .note.nv.tkinfo           --------------------------
	.section	.note.nv.tkinfo,"",@"SHT_NOTE"
	.sectionflags	@"SHF_NOTE_NV_TKINFO"
	.tkinfo
        /*0018*/ 	.word	0x00000002
        /*0030*/ 	.string	""
        /*0030*/ 	.string	"ptxas"
        /*0030*/ 	.string	"Cuda compilation tools, release 13.0, V13.0.88"
        /*0030*/ 	.string	"Build cuda_13.0.r13.0/compiler.36424714_0"
        /*0030*/ 	.string	"-arch sm_100 -m 64 "



//--------------------- .note.nv.cuinfo           --------------------------
	.section	.note.nv.cuinfo,"",@"SHT_NOTE"
	.sectionflags	@"SHF_NOTE_NV_CUINFO"
        /*0018*/ 	.short	0x0002
        /*001a*/ 	.short	0x0064
        /*001c*/ 	.short	0x0082
	.zero		2


//--------------------- .nv.info                  --------------------------
	.section	.nv.info,"",@"SHT_CUDA_INFO"
	.align	4


	//----- nvinfo : EIATTR_REGCOUNT
	.align		4
        /*0000*/ 	.byte	0x04, 0x2f
        /*0002*/ 	.short	(.L_1 - .L_0)
	.align		4
.L_0:
        /*0004*/ 	.word	index@(_Z4testif)
        /*0008*/ 	.word	0x00000004


	//----- nvinfo : EIATTR_FRAME_SIZE
	.align		4
.L_1:
        /*000c*/ 	.byte	0x04, 0x11
        /*000e*/ 	.short	(.L_3 - .L_2)
	.align		4
.L_2:
        /*0010*/ 	.word	index@(_Z4testif)
        /*0014*/ 	.word	0x00000000


	//----- nvinfo : EIATTR_MIN_STACK_SIZE
	.align		4
.L_3:
        /*0018*/ 	.byte	0x04, 0x12
        /*001a*/ 	.short	(.L_5 - .L_4)
	.align		4
.L_4:
        /*001c*/ 	.word	index@(_Z4testif)
        /*0020*/ 	.word	0x00000000
.L_5:


//--------------------- .nv.compat                --------------------------
	.section	.nv.compat,"",@"SHT_CUDA_COMPAT_INFO"
	.align	4
        /*0000*/ 	.byte	0x02, 0x09, 0x00, 0x00, 0x02, 0x02, 0x01, 0x00, 0x02, 0x05, 0x05, 0x00, 0x03, 0x07, 0x01, 0x01
        /*0010*/ 	.byte	0x02, 0x03, 0x00, 0x00, 0x02, 0x06, 0x01, 0x00, 0x04, 0x0b, 0x08, 0x00, 0x09, 0x00, 0x00, 0x00
        /*0020*/ 	.byte	0x00, 0x00, 0x00, 0x00


//--------------------- .nv.info._Z4testif        --------------------------
	.section	.nv.info._Z4testif,"",@"SHT_CUDA_INFO"
	.sectionflags	@""
	.align	4


	//----- nvinfo : EIATTR_CUDA_API_VERSION
	.align		4
        /*0000*/ 	.byte	0x04, 0x37
        /*0002*/ 	.short	(.L_7 - .L_6)
.L_6:
        /*0004*/ 	.word	0x00000082


	//----- nvinfo : EIATTR_KPARAM_INFO
	.align		4
.L_7:
        /*0008*/ 	.byte	0x04, 0x17
        /*000a*/ 	.short	(.L_9 - .L_8)
.L_8:
        /*000c*/ 	.word	0x00000000
        /*0010*/ 	.short	0x0001
        /*0012*/ 	.short	0x0004
        /*0014*/ 	.byte	0x00, 0xf0, 0x11, 0x00


	//----- nvinfo : EIATTR_KPARAM_INFO
	.align		4
.L_9:
        /*0018*/ 	.byte	0x04, 0x17
        /*001a*/ 	.short	(.L_11 - .L_10)
.L_10:
        /*001c*/ 	.word	0x00000000
        /*0020*/ 	.short	0x0000
        /*0022*/ 	.short	0x0000
        /*0024*/ 	.byte	0x00, 0xf0, 0x11, 0x00


	//----- nvinfo : EIATTR_SPARSE_MMA_MASK
	.align		4
.L_11:
        /*0028*/ 	.byte	0x03, 0x50
        /*002a*/ 	.short	0x0000


	//----- nvinfo : EIATTR_MAXREG_COUNT
	.align		4
        /*002c*/ 	.byte	0x03, 0x1b
        /*002e*/ 	.short	0x00ff


	//----- nvinfo : EIATTR_MERCURY_ISA_VERSION
	.align		4
        /*0030*/ 	.byte	0x03, 0x5f
        /*0032*/ 	.short	0x0101


	//----- nvinfo : EIATTR_VRC_CTA_INIT_COUNT
	.align		4
        /*0034*/ 	.byte	0x02, 0x4a
	.zero		1
	.zero		1


	//----- nvinfo : EIATTR_EXIT_INSTR_OFFSETS
	.align		4
        /*0038*/ 	.byte	0x04, 0x1c
        /*003a*/ 	.short	(.L_13 - .L_12)


	//   ....[0]....
.L_12:
        /*003c*/ 	.word	0x00000010


	//----- nvinfo : EIATTR_CBANK_PARAM_SIZE
	.align		4
.L_13:
        /*0040*/ 	.byte	0x03, 0x19
        /*0042*/ 	.short	0x0008


	//----- nvinfo : EIATTR_PARAM_CBANK
	.align		4
        /*0044*/ 	.byte	0x04, 0x0a
        /*0046*/ 	.short	(.L_15 - .L_14)
	.align		4
.L_14:
        /*0048*/ 	.word	index@(.nv.constant0._Z4testif)
        /*004c*/ 	.short	0x0380
        /*004e*/ 	.short	0x0008


	//----- nvinfo : EIATTR_SW_WAR
	.align		4
.L_15:
        /*0050*/ 	.byte	0x04, 0x36
        /*0052*/ 	.short	(.L_17 - .L_16)
.L_16:
        /*0054*/ 	.word	0x00000008
.L_17:


//--------------------- .nv.callgraph             --------------------------
	.section	.nv.callgraph,"",@"SHT_CUDA_CALLGRAPH"
	.align	4
	.sectionentsize	8
	.align		4
        /*0000*/ 	.word	0x00000000
	.align		4
        /*0004*/ 	.word	0xffffffff
	.align		4
        /*0008*/ 	.word	0x00000000
	.align		4
        /*000c*/ 	.word	0xfffffffe
	.align		4
        /*0010*/ 	.word	0x00000000
	.align		4
        /*0014*/ 	.word	0xfffffffd
	.align		4
        /*0018*/ 	.word	0x00000000
	.align		4
        /*001c*/ 	.word	0xfffffffc


//--------------------- .text._Z4testif           --------------------------
	.section	.text._Z4testif,"ax",@progbits
	.align	128
        .global         _Z4testif
        .type           _Z4testif,@function
        .size           _Z4testif,(.L_x_1 - _Z4testif)
        .other          _Z4testif,@"STO_CUDA_ENTRY STV_DEFAULT"
_Z4testif:
.text._Z4testif:
[----:B------:R-:W-:Y:S01]  /*0000*/  LDC R1, c[0x0][0x37c] ;  /* 0x0000df00ff017b82 */ /* 0x000fe20000000800 */
[----:B------:R-:W-:Y:S05]  /*0010*/  EXIT ;  /* 0x000000000000794d */ /* 0x000fea0003800000 */
.L_x_0:
[----:B------:R-:W-:-:S00]  /*0020*/  BRA `(.L_x_0) ;  /* 0xfffffffc00fc7947 */ /* 0x000fc0000383ffff */
[----:B------:R-:W-:-:S00]  /*0030*/  NOP ;  /* 0x0000000000007918 */ /* 0x000fc00000000000 */
        /* <DEDUP_REMOVED lines=12> */
.L_x_1:


//--------------------- .nv.shared.reserved.0     --------------------------
	.section	.nv.shared.reserved.0,"aw",@nobits
	.weak		__nv_reservedSMEM_offset_0_alias
	.size		__nv_reservedSMEM_offset_0_alias, 0, 64
	.other		__nv_reservedSMEM_offset_0_alias,@"STO_CUDA_RESERVED_SHARED STV_DEFAULT"
__nv_reservedSMEM_offset_0_alias:
	.zero		0
	.zero		64


//--------------------- .nv.constant0._Z4testif   --------------------------
	.section	.nv.constant0._Z4testif,"a",@progbits
	.sectionflags	@""
	.align	4
.nv.constant0._Z4testif:
	.zero		904


//--------------------- SYMBOLS --------------------------

	.type		.nv.reservedSmem.offset0,@object
	.size		.nv.reservedSmem.offset0,0x4
